//
// Generated by NVIDIA NVVM Compiler
//
// Compiler Build ID: CL-36424714
// Cuda compilation tools, release 13.0, V13.0.88
// Based on NVVM 20.0.0
//

.version 9.0
.target sm_100
.address_size 64

	// .globl	_Z13copyImgKernelPjS_ii

.visible .entry _Z13copyImgKernelPjS_ii(
	.param .u64 .ptr .align 1 _Z13copyImgKernelPjS_ii_param_0,
	.param .u64 .ptr .align 1 _Z13copyImgKernelPjS_ii_param_1,
	.param .u32 _Z13copyImgKernelPjS_ii_param_2,
	.param .u32 _Z13copyImgKernelPjS_ii_param_3
)
{
	.reg .pred 	%p<4>;
	.reg .b32 	%r<15>;
	.reg .b64 	%rd<8>;

	ld.param.u64 	%rd1, [_Z13copyImgKernelPjS_ii_param_0];
	ld.param.u64 	%rd2, [_Z13copyImgKernelPjS_ii_param_1];
	ld.param.u32 	%r3, [_Z13copyImgKernelPjS_ii_param_2];
	ld.param.u32 	%r4, [_Z13copyImgKernelPjS_ii_param_3];
	mov.u32 	%r6, %tid.x;
	mov.u32 	%r7, %ctaid.x;
	mov.u32 	%r8, %ntid.x;
	mad.lo.s32 	%r1, %r7, %r8, %r6;
	mov.u32 	%r9, %tid.y;
	mov.u32 	%r10, %ctaid.y;
	mov.u32 	%r11, %ntid.y;
	mad.lo.s32 	%r12, %r10, %r11, %r9;
	setp.ge.s32 	%p1, %r1, %r3;
	setp.ge.s32 	%p2, %r12, %r4;
	or.pred  	%p3, %p1, %p2;
	@%p3 bra 	$L__BB0_2;
	cvta.to.global.u64 	%rd3, %rd1;
	cvta.to.global.u64 	%rd4, %rd2;
	mad.lo.s32 	%r13, %r3, %r12, %r1;
	mul.wide.s32 	%rd5, %r13, 4;
	add.s64 	%rd6, %rd3, %rd5;
	ld.global.u32 	%r14, [%rd6];
	add.s64 	%rd7, %rd4, %rd5;
	st.global.u32 	[%rd7], %r14;
$L__BB0_2:
	ret;

}
	// .globl	_Z21linearTransformKernelPjS_iiff
.visible .entry _Z21linearTransformKernelPjS_iiff(
	.param .u64 .ptr .align 1 _Z21linearTransformKernelPjS_iiff_param_0,
	.param .u64 .ptr .align 1 _Z21linearTransformKernelPjS_iiff_param_1,
	.param .u32 _Z21linearTransformKernelPjS_iiff_param_2,
	.param .u32 _Z21linearTransformKernelPjS_iiff_param_3,
	.param .f32 _Z21linearTransformKernelPjS_iiff_param_4,
	.param .f32 _Z21linearTransformKernelPjS_iiff_param_5
)
{
	.reg .pred 	%p<4>;
	.reg .b32 	%r<32>;
	.reg .b32 	%f<9>;
	.reg .b64 	%rd<8>;

	ld.param.u64 	%rd1, [_Z21linearTransformKernelPjS_iiff_param_0];
	ld.param.u64 	%rd2, [_Z21linearTransformKernelPjS_iiff_param_1];
	ld.param.u32 	%r3, [_Z21linearTransformKernelPjS_iiff_param_2];
	ld.param.u32 	%r4, [_Z21linearTransformKernelPjS_iiff_param_3];
	ld.param.f32 	%f1, [_Z21linearTransformKernelPjS_iiff_param_4];
	ld.param.f32 	%f2, [_Z21linearTransformKernelPjS_iiff_param_5];
	mov.u32 	%r6, %tid.x;
	mov.u32 	%r7, %ctaid.x;
	mov.u32 	%r8, %ntid.x;
	mad.lo.s32 	%r1, %r7, %r8, %r6;
	mov.u32 	%r9, %tid.y;
	mov.u32 	%r10, %ctaid.y;
	mov.u32 	%r11, %ntid.y;
	mad.lo.s32 	%r12, %r10, %r11, %r9;
	setp.ge.s32 	%p1, %r1, %r3;
	setp.ge.s32 	%p2, %r12, %r4;
	or.pred  	%p3, %p1, %p2;
	@%p3 bra 	$L__BB1_2;
	cvta.to.global.u64 	%rd3, %rd1;
	cvta.to.global.u64 	%rd4, %rd2;
	mad.lo.s32 	%r13, %r3, %r12, %r1;
	mul.wide.s32 	%rd5, %r13, 4;
	add.s64 	%rd6, %rd3, %rd5;
	ld.global.u32 	%r14, [%rd6];
	shr.u32 	%r15, %r14, 24;
	cvt.rn.f32.u32 	%f3, %r15;
	fma.rn.f32 	%f4, %f1, %f3, %f2;
	cvt.rzi.u32.f32 	%r16, %f4;
	shr.u32 	%r17, %r14, 16;
	and.b32  	%r18, %r17, 255;
	cvt.rn.f32.u32 	%f5, %r18;
	fma.rn.f32 	%f6, %f1, %f5, %f2;
	cvt.rzi.u32.f32 	%r19, %f6;
	shr.u32 	%r20, %r14, 8;
	and.b32  	%r21, %r20, 255;
	cvt.rn.f32.u32 	%f7, %r21;
	fma.rn.f32 	%f8, %f1, %f7, %f2;
	cvt.rzi.u32.f32 	%r22, %f8;
	and.b32  	%r23, %r14, 255;
	shl.b32 	%r24, %r16, 24;
	shl.b32 	%r25, %r19, 16;
	and.b32  	%r26, %r25, 16711680;
	shl.b32 	%r27, %r22, 8;
	and.b32  	%r28, %r27, 65280;
	or.b32  	%r29, %r24, %r23;
	or.b32  	%r30, %r29, %r26;
	or.b32  	%r31, %r30, %r28;
	add.s64 	%rd7, %rd4, %rd5;
	st.global.u32 	[%rd7], %r31;
$L__BB1_2:
	ret;

}
	// .globl	_Z12mirrorKernelPjS_ii
.visible .entry _Z12mirrorKernelPjS_ii(
	.param .u64 .ptr .align 1 _Z12mirrorKernelPjS_ii_param_0,
	.param .u64 .ptr .align 1 _Z12mirrorKernelPjS_ii_param_1,
	.param .u32 _Z12mirrorKernelPjS_ii_param_2,
	.param .u32 _Z12mirrorKernelPjS_ii_param_3
)
{


	ret;

}
	// .globl	_Z8bwKernelPjS_ii
.visible .entry _Z8bwKernelPjS_ii(
	.param .u64 .ptr .align 1 _Z8bwKernelPjS_ii_param_0,
	.param .u64 .ptr .align 1 _Z8bwKernelPjS_ii_param_1,
	.param .u32 _Z8bwKernelPjS_ii_param_2,
	.param .u32 _Z8bwKernelPjS_ii_param_3
)
{


	ret;

}
	// .globl	_Z11sobelKernelPjS_ii
.visible .entry _Z11sobelKernelPjS_ii(
	.param .u64 .ptr .align 1 _Z11sobelKernelPjS_ii_param_0,
	.param .u64 .ptr .align 1 _Z11sobelKernelPjS_ii_param_1,
	.param .u32 _Z11sobelKernelPjS_ii_param_2,
	.param .u32 _Z11sobelKernelPjS_ii_param_3
)
{


	ret;

}


// ===== COMPILED SASS (sm_100) =====

	.target	sm_100

	.elftype	@"ET_EXEC"


//--------------------- .note.nv.tkinfo           --------------------------
	.section	.note.nv.tkinfo,"",@"SHT_NOTE"
	.sectionflags	@"SHF_NOTE_NV_TKINFO"
	.tkinfo
        /*0018*/ 	.word	0x00000002
        /*0030*/ 	.string	""
        /*0030*/ 	.string	"ptxas"
        /*0030*/ 	.string	"Cuda compilation tools, release 13.0, V13.0.88"
        /*0030*/ 	.string	"Build cuda_13.0.r13.0/compiler.36424714_0"
        /*0030*/ 	.string	"-arch sm_100 -m 64 "



//--------------------- .note.nv.cuinfo           --------------------------
	.section	.note.nv.cuinfo,"",@"SHT_NOTE"
	.sectionflags	@"SHF_NOTE_NV_CUINFO"
        /*0018*/ 	.short	0x0002
        /*001a*/ 	.short	0x0064
        /*001c*/ 	.short	0x0082
	.zero		2


//--------------------- .nv.info                  --------------------------
	.section	.nv.info,"",@"SHT_CUDA_INFO"
	.align	4


	//----- nvinfo : EIATTR_REGCOUNT
	.align		4
        /*0000*/ 	.byte	0x04, 0x2f
        /*0002*/ 	.short	(.L_1 - .L_0)
	.align		4
.L_0:
        /*0004*/ 	.word	index@(_Z13copyImgKernelPjS_ii)
        /*0008*/ 	.word	0x0000000a


	//----- nvinfo : EIATTR_FRAME_SIZE
	.align		4
.L_1:
        /*000c*/ 	.byte	0x04, 0x11
        /*000e*/ 	.short	(.L_3 - .L_2)
	.align		4
.L_2:
        /*0010*/ 	.word	index@(_Z13copyImgKernelPjS_ii)
        /*0014*/ 	.word	0x00000000


	//----- nvinfo : EIATTR_REGCOUNT
	.align		4
.L_3:
        /*0018*/ 	.byte	0x04, 0x2f
        /*001a*/ 	.short	(.L_5 - .L_4)
	.align		4
.L_4:
        /*001c*/ 	.word	index@(_Z21linearTransformKernelPjS_iiff)
        /*0020*/ 	.word	0x0000000e


	//----- nvinfo : EIATTR_FRAME_SIZE
	.align		4
.L_5:
        /*0024*/ 	.byte	0x04, 0x11
        /*0026*/ 	.short	(.L_7 - .L_6)
	.align		4
.L_6:
        /*0028*/ 	.word	index@(_Z21linearTransformKernelPjS_iiff)
        /*002c*/ 	.word	0x00000000


	//----- nvinfo : EIATTR_REGCOUNT
	.align		4
.L_7:
        /*0030*/ 	.byte	0x04, 0x2f
        /*0032*/ 	.short	(.L_9 - .L_8)
	.align		4
.L_8:
        /*0034*/ 	.word	index@(_Z12mirrorKernelPjS_ii)
        /*0038*/ 	.word	0x00000004


	//----- nvinfo : EIATTR_FRAME_SIZE
	.align		4
.L_9:
        /*003c*/ 	.byte	0x04, 0x11
        /*003e*/ 	.short	(.L_11 - .L_10)
	.align		4
.L_10:
        /*0040*/ 	.word	index@(_Z12mirrorKernelPjS_ii)
        /*0044*/ 	.word	0x00000000


	//----- nvinfo : EIATTR_REGCOUNT
	.align		4
.L_11:
        /*0048*/ 	.byte	0x04, 0x2f
        /*004a*/ 	.short	(.L_13 - .L_12)
	.align		4
.L_12:
        /*004c*/ 	.word	index@(_Z8bwKernelPjS_ii)
        /*0050*/ 	.word	0x00000004


	//----- nvinfo : EIATTR_FRAME_SIZE
	.align		4
.L_13:
        /*0054*/ 	.byte	0x04, 0x11
        /*0056*/ 	.short	(.L_15 - .L_14)
	.align		4
.L_14:
        /*0058*/ 	.word	index@(_Z8bwKernelPjS_ii)
        /*005c*/ 	.word	0x00000000


	//----- nvinfo : EIATTR_REGCOUNT
	.align		4
.L_15:
        /*0060*/ 	.byte	0x04, 0x2f
        /*0062*/ 	.short	(.L_17 - .L_16)
	.align		4
.L_16:
        /*0064*/ 	.word	index@(_Z11sobelKernelPjS_ii)
        /*0068*/ 	.word	0x00000004


	//----- nvinfo : EIATTR_FRAME_SIZE
	.align		4
.L_17:
        /*006c*/ 	.byte	0x04, 0x11
        /*006e*/ 	.short	(.L_19 - .L_18)
	.align		4
.L_18:
        /*0070*/ 	.word	index@(_Z11sobelKernelPjS_ii)
        /*0074*/ 	.word	0x00000000


	//----- nvinfo : EIATTR_MIN_STACK_SIZE
	.align		4
.L_19:
        /*0078*/ 	.byte	0x04, 0x12
        /*007a*/ 	.short	(.L_21 - .L_20)
	.align		4
.L_20:
        /*007c*/ 	.word	index@(_Z11sobelKernelPjS_ii)
        /*0080*/ 	.word	0x00000000


	//----- nvinfo : EIATTR_MIN_STACK_SIZE
	.align		4
.L_21:
        /*0084*/ 	.byte	0x04, 0x12
        /*0086*/ 	.short	(.L_23 - .L_22)
	.align		4
.L_22:
        /*0088*/ 	.word	index@(_Z8bwKernelPjS_ii)
        /*008c*/ 	.word	0x00000000


	//----- nvinfo : EIATTR_MIN_STACK_SIZE
	.align		4
.L_23:
        /*0090*/ 	.byte	0x04, 0x12
        /*0092*/ 	.short	(.L_25 - .L_24)
	.align		4
.L_24:
        /*0094*/ 	.word	index@(_Z12mirrorKernelPjS_ii)
        /*0098*/ 	.word	0x00000000


	//----- nvinfo : EIATTR_MIN_STACK_SIZE
	.align		4
.L_25:
        /*009c*/ 	.byte	0x04, 0x12
        /*009e*/ 	.short	(.L_27 - .L_26)
	.align		4
.L_26:
        /*00a0*/ 	.word	index@(_Z21linearTransformKernelPjS_iiff)
        /*00a4*/ 	.word	0x00000000


	//----- nvinfo : EIATTR_MIN_STACK_SIZE
	.align		4
.L_27:
        /*00a8*/ 	.byte	0x04, 0x12
        /*00aa*/ 	.short	(.L_29 - .L_28)
	.align		4
.L_28:
        /*00ac*/ 	.word	index@(_Z13copyImgKernelPjS_ii)
        /*00b0*/ 	.word	0x00000000
.L_29:


//--------------------- .nv.compat                --------------------------
	.section	.nv.compat,"",@"SHT_CUDA_COMPAT_INFO"
	.align	4
        /*0000*/ 	.byte	0x02, 0x09, 0x00, 0x00, 0x02, 0x02, 0x01, 0x00, 0x02, 0x05, 0x05, 0x00, 0x03, 0x07, 0x01, 0x01
        /*0010*/ 	.byte	0x02, 0x03, 0x00, 0x00, 0x02, 0x06, 0x01, 0x00, 0x04, 0x0b, 0x08, 0x00, 0x09, 0x00, 0x00, 0x00
        /*0020*/ 	.byte	0x00, 0x00, 0x00, 0x00


//--------------------- .nv.info._Z11sobelKernelPjS_ii --------------------------
	.section	.nv.info._Z11sobelKernelPjS_ii,"",@"SHT_CUDA_INFO"
	.sectionflags	@""
	.align	4


	//----- nvinfo : EIATTR_CUDA_API_VERSION
	.align		4
        /*0000*/ 	.byte	0x04, 0x37
        /*0002*/ 	.short	(.L_31 - .L_30)
.L_30:
        /*0004*/ 	.word	0x00000082


	//----- nvinfo : EIATTR_KPARAM_INFO
	.align		4
.L_31:
        /*0008*/ 	.byte	0x04, 0x17
        /*000a*/ 	.short	(.L_33 - .L_32)
.L_32:
        /*000c*/ 	.word	0x00000000
        /*0010*/ 	.short	0x0003
        /*0012*/ 	.short	0x0014
        /*0014*/ 	.byte	0x00, 0xf0, 0x11, 0x00


	//----- nvinfo : EIATTR_KPARAM_INFO
	.align		4
.L_33:
        /*0018*/ 	.byte	0x04, 0x17
        /*001a*/ 	.short	(.L_35 - .L_34)
.L_34:
        /*001c*/ 	.word	0x00000000
        /*0020*/ 	.short	0x0002
        /*0022*/ 	.short	0x0010
        /*0024*/ 	.byte	0x00, 0xf0, 0x11, 0x00


	//----- nvinfo : EIATTR_KPARAM_INFO
	.align		4
.L_35:
        /*0028*/ 	.byte	0x04, 0x17
        /*002a*/ 	.short	(.L_37 - .L_36)
.L_36:
        /*002c*/ 	.word	0x00000000
        /*0030*/ 	.short	0x0001
        /*0032*/ 	.short	0x0008
        /*0034*/ 	.byte	0x00, 0xf5, 0x21, 0x00


	//----- nvinfo : EIATTR_KPARAM_INFO
	.align		4
.L_37:
        /*0038*/ 	.byte	0x04, 0x17
        /*003a*/ 	.short	(.L_39 - .L_38)
.L_38:
        /*003c*/ 	.word	0x00000000
        /*0040*/ 	.short	0x0000
        /*0042*/ 	.short	0x0000
        /*0044*/ 	.byte	0x00, 0xf5, 0x21, 0x00


	//----- nvinfo : EIATTR_SPARSE_MMA_MASK
	.align		4
.L_39:
        /*0048*/ 	.byte	0x03, 0x50
        /*004a*/ 	.short	0x0000


	//----- nvinfo : EIATTR_MAXREG_COUNT
	.align		4
        /*004c*/ 	.byte	0x03, 0x1b
        /*004e*/ 	.short	0x00ff


	//----- nvinfo : EIATTR_MERCURY_ISA_VERSION
	.align		4
        /*0050*/ 	.byte	0x03, 0x5f
        /*0052*/ 	.short	0x0101


	//----- nvinfo : EIATTR_VRC_CTA_INIT_COUNT
	.align		4
        /*0054*/ 	.byte	0x02, 0x4a
	.zero		1
	.zero		1


	//----- nvinfo : EIATTR_EXIT_INSTR_OFFSETS
	.align		4
        /*0058*/ 	.byte	0x04, 0x1c
        /*005a*/ 	.short	(.L_41 - .L_40)


	//   ....[0]....
.L_40:
        /*005c*/ 	.word	0x00000010


	//----- nvinfo : EIATTR_CBANK_PARAM_SIZE
	.align		4
.L_41:
        /*0060*/ 	.byte	0x03, 0x19
        /*0062*/ 	.short	0x0018


	//----- nvinfo : EIATTR_PARAM_CBANK
	.align		4
        /*0064*/ 	.byte	0x04, 0x0a
        /*0066*/ 	.short	(.L_43 - .L_42)
	.align		4
.L_42:
        /*0068*/ 	.word	index@(.nv.constant0._Z11sobelKernelPjS_ii)
        /*006c*/ 	.short	0x0380
        /*006e*/ 	.short	0x0018


	//----- nvinfo : EIATTR_SW_WAR
	.align		4
.L_43:
        /*0070*/ 	.byte	0x04, 0x36
        /*0072*/ 	.short	(.L_45 - .L_44)
.L_44:
        /*0074*/ 	.word	0x00000008
.L_45:


//--------------------- .nv.info._Z8bwKernelPjS_ii --------------------------
	.section	.nv.info._Z8bwKernelPjS_ii,"",@"SHT_CUDA_INFO"
	.sectionflags	@""
	.align	4


	//----- nvinfo : EIATTR_CUDA_API_VERSION
	.align		4
        /*0000*/ 	.byte	0x04, 0x37
        /*0002*/ 	.short	(.L_47 - .L_46)
.L_46:
        /*0004*/ 	.word	0x00000082


	//----- nvinfo : EIATTR_KPARAM_INFO
	.align		4
.L_47:
        /*0008*/ 	.byte	0x04, 0x17
        /*000a*/ 	.short	(.L_49 - .L_48)
.L_48:
        /*000c*/ 	.word	0x00000000
        /*0010*/ 	.short	0x0003
        /*0012*/ 	.short	0x0014
        /*0014*/ 	.byte	0x00, 0xf0, 0x11, 0x00


	//----- nvinfo : EIATTR_KPARAM_INFO
	.align		4
.L_49:
        /*0018*/ 	.byte	0x04, 0x17
        /*001a*/ 	.short	(.L_51 - .L_50)
.L_50:
        /*001c*/ 	.word	0x00000000
        /*0020*/ 	.short	0x0002
        /*0022*/ 	.short	0x0010
        /*0024*/ 	.byte	0x00, 0xf0, 0x11, 0x00


	//----- nvinfo : EIATTR_KPARAM_INFO
	.align		4
.L_51:
        /*0028*/ 	.byte	0x04, 0x17
        /*002a*/ 	.short	(.L_53 - .L_52)
.L_52:
        /*002c*/ 	.word	0x00000000
        /*0030*/ 	.short	0x0001
        /*0032*/ 	.short	0x0008
        /*0034*/ 	.byte	0x00, 0xf5, 0x21, 0x00


	//----- nvinfo : EIATTR_KPARAM_INFO
	.align		4
.L_53:
        /*0038*/ 	.byte	0x04, 0x17
        /*003a*/ 	.short	(.L_55 - .L_54)
.L_54:
        /*003c*/ 	.word	0x00000000
        /*0040*/ 	.short	0x0000
        /*0042*/ 	.short	0x0000
        /*0044*/ 	.byte	0x00, 0xf5, 0x21, 0x00


	//----- nvinfo : EIATTR_SPARSE_MMA_MASK
	.align		4
.L_55:
        /*0048*/ 	.byte	0x03, 0x50
        /*004a*/ 	.short	0x0000


	//----- nvinfo : EIATTR_MAXREG_COUNT
	.align		4
        /*004c*/ 	.byte	0x03, 0x1b
        /*004e*/ 	.short	0x00ff


	//----- nvinfo : EIATTR_MERCURY_ISA_VERSION
	.align		4
        /*0050*/ 	.byte	0x03, 0x5f
        /*0052*/ 	.short	0x0101


	//----- nvinfo : EIATTR_VRC_CTA_INIT_COUNT
	.align		4
        /*0054*/ 	.byte	0x02, 0x4a
	.zero		1
	.zero		1


	//----- nvinfo : EIATTR_EXIT_INSTR_OFFSETS
	.align		4
        /*0058*/ 	.byte	0x04, 0x1c
        /*005a*/ 	.short	(.L_57 - .L_56)


	//   ....[0]....
.L_56:
        /*005c*/ 	.word	0x00000010


	//----- nvinfo : EIATTR_CBANK_PARAM_SIZE
	.align		4
.L_57:
        /*0060*/ 	.byte	0x03, 0x19
        /*0062*/ 	.short	0x0018


	//----- nvinfo : EIATTR_PARAM_CBANK
	.align		4
        /*0064*/ 	.byte	0x04, 0x0a
        /*0066*/ 	.short	(.L_59 - .L_58)
	.align		4
.L_58:
        /*0068*/ 	.word	index@(.nv.constant0._Z8bwKernelPjS_ii)
        /*006c*/ 	.short	0x0380
        /*006e*/ 	.short	0x0018


	//----- nvinfo : EIATTR_SW_WAR
	.align		4
.L_59:
        /*0070*/ 	.byte	0x04, 0x36
        /*0072*/ 	.short	(.L_61 - .L_60)
.L_60:
        /*0074*/ 	.word	0x00000008
.L_61:


//--------------------- .nv.info._Z12mirrorKernelPjS_ii --------------------------
	.section	.nv.info._Z12mirrorKernelPjS_ii,"",@"SHT_CUDA_INFO"
	.sectionflags	@""
	.align	4


	//----- nvinfo : EIATTR_CUDA_API_VERSION
	.align		4
        /*0000*/ 	.byte	0x04, 0x37
        /*0002*/ 	.short	(.L_63 - .L_62)
.L_62:
        /*0004*/ 	.word	0x00000082


	//----- nvinfo : EIATTR_KPARAM_INFO
	.align		4
.L_63:
        /*0008*/ 	.byte	0x04, 0x17
        /*000a*/ 	.short	(.L_65 - .L_64)
.L_64:
        /*000c*/ 	.word	0x00000000
        /*0010*/ 	.short	0x0003
        /*0012*/ 	.short	0x0014
        /*0014*/ 	.byte	0x00, 0xf0, 0x11, 0x00


	//----- nvinfo : EIATTR_KPARAM_INFO
	.align		4
.L_65:
        /*0018*/ 	.byte	0x04, 0x17
        /*001a*/ 	.short	(.L_67 - .L_66)
.L_66:
        /*001c*/ 	.word	0x00000000
        /*0020*/ 	.short	0x0002
        /*0022*/ 	.short	0x0010
        /*0024*/ 	.byte	0x00, 0xf0, 0x11, 0x00


	//----- nvinfo : EIATTR_KPARAM_INFO
	.align		4
.L_67:
        /*0028*/ 	.byte	0x04, 0x17
        /*002a*/ 	.short	(.L_69 - .L_68)
.L_68:
        /*002c*/ 	.word	0x00000000
        /*0030*/ 	.short	0x0001
        /*0032*/ 	.short	0x0008
        /*0034*/ 	.byte	0x00, 0xf5, 0x21, 0x00


	//----- nvinfo : EIATTR_KPARAM_INFO
	.align		4
.L_69:
        /*0038*/ 	.byte	0x04, 0x17
        /*003a*/ 	.short	(.L_71 - .L_70)
.L_70:
        /*003c*/ 	.word	0x00000000
        /*0040*/ 	.short	0x0000
        /*0042*/ 	.short	0x0000
        /*0044*/ 	.byte	0x00, 0xf5, 0x21, 0x00


	//----- nvinfo : EIATTR_SPARSE_MMA_MASK
	.align		4
.L_71:
        /*0048*/ 	.byte	0x03, 0x50
        /*004a*/ 	.short	0x0000


	//----- nvinfo : EIATTR_MAXREG_COUNT
	.align		4
        /*004c*/ 	.byte	0x03, 0x1b
        /*004e*/ 	.short	0x00ff


	//----- nvinfo : EIATTR_MERCURY_ISA_VERSION
	.align		4
        /*0050*/ 	.byte	0x03, 0x5f
        /*0052*/ 	.short	0x0101


	//----- nvinfo : EIATTR_VRC_CTA_INIT_COUNT
	.align		4
        /*0054*/ 	.byte	0x02, 0x4a
	.zero		1
	.zero		1


	//----- nvinfo : EIATTR_EXIT_INSTR_OFFSETS
	.align		4
        /*0058*/ 	.byte	0x04, 0x1c
        /*005a*/ 	.short	(.L_73 - .L_72)


	//   ....[0]....
.L_72:
        /*005c*/ 	.word	0x00000010


	//----- nvinfo : EIATTR_CBANK_PARAM_SIZE
	.align		4
.L_73:
        /*0060*/ 	.byte	0x03, 0x19
        /*0062*/ 	.short	0x0018


	//----- nvinfo : EIATTR_PARAM_CBANK
	.align		4
        /*0064*/ 	.byte	0x04, 0x0a
        /*0066*/ 	.short	(.L_75 - .L_74)
	.align		4
.L_74:
        /*0068*/ 	.word	index@(.nv.constant0._Z12mirrorKernelPjS_ii)
        /*006c*/ 	.short	0x0380
        /*006e*/ 	.short	0x0018


	//----- nvinfo : EIATTR_SW_WAR
	.align		4
.L_75:
        /*0070*/ 	.byte	0x04, 0x36
        /*0072*/ 	.short	(.L_77 - .L_76)
.L_76:
        /*0074*/ 	.word	0x00000008
.L_77:


//--------------------- .nv.info._Z21linearTransformKernelPjS_iiff --------------------------
	.section	.nv.info._Z21linearTransformKernelPjS_iiff,"",@"SHT_CUDA_INFO"
	.sectionflags	@""
	.align	4


	//----- nvinfo : EIATTR_CUDA_API_VERSION
	.align		4
        /*0000*/ 	.byte	0x04, 0x37
        /*0002*/ 	.short	(.L_79 - .L_78)
.L_78:
        /*0004*/ 	.word	0x00000082


	//----- nvinfo : EIATTR_KPARAM_INFO
	.align		4
.L_79:
        /*0008*/ 	.byte	0x04, 0x17
        /*000a*/ 	.short	(.L_81 - .L_80)
.L_80:
        /*000c*/ 	.word	0x00000000
        /*0010*/ 	.short	0x0005
        /*0012*/ 	.short	0x001c
        /*0014*/ 	.byte	0x00, 0xf0, 0x11, 0x00


	//----- nvinfo : EIATTR_KPARAM_INFO
	.align		4
.L_81:
        /*0018*/ 	.byte	0x04, 0x17
        /*001a*/ 	.short	(.L_83 - .L_82)
.L_82:
        /*001c*/ 	.word	0x00000000
        /*0020*/ 	.short	0x0004
        /*0022*/ 	.short	0x0018
        /*0024*/ 	.byte	0x00, 0xf0, 0x11, 0x00


	//----- nvinfo : EIATTR_KPARAM_INFO
	.align		4
.L_83:
        /*0028*/ 	.byte	0x04, 0x17
        /*002a*/ 	.short	(.L_85 - .L_84)
.L_84:
        /*002c*/ 	.word	0x00000000
        /*0030*/ 	.short	0x0003
        /*0032*/ 	.short	0x0014
        /*0034*/ 	.byte	0x00, 0xf0, 0x11, 0x00


	//----- nvinfo : EIATTR_KPARAM_INFO
	.align		4
.L_85:
        /*0038*/ 	.byte	0x04, 0x17
        /*003a*/ 	.short	(.L_87 - .L_86)
.L_86:
        /*003c*/ 	.word	0x00000000
        /*0040*/ 	.short	0x0002
        /*0042*/ 	.short	0x0010
        /*0044*/ 	.byte	0x00, 0xf0, 0x11, 0x00


	//----- nvinfo : EIATTR_KPARAM_INFO
	.align		4
.L_87:
        /*0048*/ 	.byte	0x04, 0x17
        /*004a*/ 	.short	(.L_89 - .L_88)
.L_88:
        /*004c*/ 	.word	0x00000000
        /*0050*/ 	.short	0x0001
        /*0052*/ 	.short	0x0008
        /*0054*/ 	.byte	0x00, 0xf5, 0x21, 0x00


	//----- nvinfo : EIATTR_KPARAM_INFO
	.align		4
.L_89:
        /*0058*/ 	.byte	0x04, 0x17
        /*005a*/ 	.short	(.L_91 - .L_90)
.L_90:
        /*005c*/ 	.word	0x00000000
        /*0060*/ 	.short	0x0000
        /*0062*/ 	.short	0x0000
        /*0064*/ 	.byte	0x00, 0xf5, 0x21, 0x00


	//----- nvinfo : EIATTR_SPARSE_MMA_MASK
	.align		4
.L_91:
        /*0068*/ 	.byte	0x03, 0x50
        /*006a*/ 	.short	0x0000


	//----- nvinfo : EIATTR_MAXREG_COUNT
	.align		4
        /*006c*/ 	.byte	0x03, 0x1b
        /*006e*/ 	.short	0x00ff


	//----- nvinfo : EIATTR_MERCURY_ISA_VERSION
	.align		4
        /*0070*/ 	.byte	0x03, 0x5f
        /*0072*/ 	.short	0x0101


	//----- nvinfo : EIATTR_VRC_CTA_INIT_COUNT
	.align		4
        /*0074*/ 	.byte	0x02, 0x4a
	.zero		1
	.zero		1


	//----- nvinfo : EIATTR_EXIT_INSTR_OFFSETS
	.align		4
        /*0078*/ 	.byte	0x04, 0x1c
        /*007a*/ 	.short	(.L_93 - .L_92)


	//   ....[0]....
.L_92:
        /*007c*/ 	.word	0x000000c0


	//   ....[1]....
        /*0080*/ 	.word	0x000002a0


	//----- nvinfo : EIATTR_CBANK_PARAM_SIZE
	.align		4
.L_93:
        /*0084*/ 	.byte	0x03, 0x19
        /*0086*/ 	.short	0x0020


	//----- nvinfo : EIATTR_PARAM_CBANK
	.align		4
        /*0088*/ 	.byte	0x04, 0x0a
        /*008a*/ 	.short	(.L_95 - .L_94)
	.align		4
.L_94:
        /*008c*/ 	.word	index@(.nv.constant0._Z21linearTransformKernelPjS_iiff)
        /*0090*/ 	.short	0x0380
        /*0092*/ 	.short	0x0020


	//----- nvinfo : EIATTR_SW_WAR
	.align		4
.L_95:
        /*0094*/ 	.byte	0x04, 0x36
        /*0096*/ 	.short	(.L_97 - .L_96)
.L_96:
        /*0098*/ 	.word	0x00000008
.L_97:


//--------------------- .nv.info._Z13copyImgKernelPjS_ii --------------------------
	.section	.nv.info._Z13copyImgKernelPjS_ii,"",@"SHT_CUDA_INFO"
	.sectionflags	@""
	.align	4


	//----- nvinfo : EIATTR_CUDA_API_VERSION
	.align		4
        /*0000*/ 	.byte	0x04, 0x37
        /*0002*/ 	.short	(.L_99 - .L_98)
.L_98:
        /*0004*/ 	.word	0x00000082


	//----- nvinfo : EIATTR_KPARAM_INFO
	.align		4
.L_99:
        /*0008*/ 	.byte	0x04, 0x17
        /*000a*/ 	.short	(.L_101 - .L_100)
.L_100:
        /*000c*/ 	.word	0x00000000
        /*0010*/ 	.short	0x0003
        /*0012*/ 	.short	0x0014
        /*0014*/ 	.byte	0x00, 0xf0, 0x11, 0x00


	//----- nvinfo : EIATTR_KPARAM_INFO
	.align		4
.L_101:
        /*0018*/ 	.byte	0x04, 0x17
        /*001a*/ 	.short	(.L_103 - .L_102)
.L_102:
        /*001c*/ 	.word	0x00000000
        /*0020*/ 	.short	0x0002
        /*0022*/ 	.short	0x0010
        /*0024*/ 	.byte	0x00, 0xf0, 0x11, 0x00


	//----- nvinfo : EIATTR_KPARAM_INFO
	.align		4
.L_103:
        /*0028*/ 	.byte	0x04, 0x17
        /*002a*/ 	.short	(.L_105 - .L_104)
.L_104:
        /*002c*/ 	.word	0x00000000
        /*0030*/ 	.short	0x0001
        /*0032*/ 	.short	0x0008
        /*0034*/ 	.byte	0x00, 0xf5, 0x21, 0x00


	//----- nvinfo : EIATTR_KPARAM_INFO
	.align		4
.L_105:
        /*0038*/ 	.byte	0x04, 0x17
        /*003a*/ 	.short	(.L_107 - .L_106)
.L_106:
        /*003c*/ 	.word	0x00000000
        /*0040*/ 	.short	0x0000
        /*0042*/ 	.short	0x0000
        /*0044*/ 	.byte	0x00, 0xf5, 0x21, 0x00


	//----- nvinfo : EIATTR_SPARSE_MMA_MASK
	.align		4
.L_107:
        /*0048*/ 	.byte	0x03, 0x50
        /*004a*/ 	.short	0x0000


	//----- nvinfo : EIATTR_MAXREG_COUNT
	.align		4
        /*004c*/ 	.byte	0x03, 0x1b
        /*004e*/ 	.short	0x00ff


	//----- nvinfo : EIATTR_MERCURY_ISA_VERSION
	.align		4
        /*0050*/ 	.byte	0x03, 0x5f
        /*0052*/ 	.short	0x0101


	//----- nvinfo : EIATTR_VRC_CTA_INIT_COUNT
	.align		4
        /*0054*/ 	.byte	0x02, 0x4a
	.zero		1
	.zero		1


	//----- nvinfo : EIATTR_EXIT_INSTR_OFFSETS
	.align		4
        /*0058*/ 	.byte	0x04, 0x1c
        /*005a*/ 	.short	(.L_109 - .L_108)


	//   ....[0]....
.L_108:
        /*005c*/ 	.word	0x000000c0


	//   ....[1]....
        /*0060*/ 	.word	0x00000150


	//----- nvinfo : EIATTR_CBANK_PARAM_SIZE
	.align		4
.L_109:
        /*0064*/ 	.byte	0x03, 0x19
        /*0066*/ 	.short	0x0018


	//----- nvinfo : EIATTR_PARAM_CBANK
	.align		4
        /*0068*/ 	.byte	0x04, 0x0a
        /*006a*/ 	.short	(.L_111 - .L_110)
	.align		4
.L_110:
        /*006c*/ 	.word	index@(.nv.constant0._Z13copyImgKernelPjS_ii)
        /*0070*/ 	.short	0x0380
        /*0072*/ 	.short	0x0018


	//----- nvinfo : EIATTR_SW_WAR
	.align		4
.L_111:
        /*0074*/ 	.byte	0x04, 0x36
        /*0076*/ 	.short	(.L_113 - .L_112)
.L_112:
        /*0078*/ 	.word	0x00000008
.L_113:


//--------------------- .nv.callgraph             --------------------------
	.section	.nv.callgraph,"",@"SHT_CUDA_CALLGRAPH"
	.align	4
	.sectionentsize	8
	.align		4
        /*0000*/ 	.word	0x00000000
	.align		4
        /*0004*/ 	.word	0xffffffff
	.align		4
        /*0008*/ 	.word	0x00000000
	.align		4
        /*000c*/ 	.word	0xfffffffe
	.align		4
        /*0010*/ 	.word	0x00000000
	.align		4
        /*0014*/ 	.word	0xfffffffd
	.align		4
        /*0018*/ 	.word	0x00000000
	.align		4
        /*001c*/ 	.word	0xfffffffc


//--------------------- .text._Z11sobelKernelPjS_ii --------------------------
	.section	.text._Z11sobelKernelPjS_ii,"ax",@progbits
	.align	128
        .global         _Z11sobelKernelPjS_ii
        .type           _Z11sobelKernelPjS_ii,@function
        .size           _Z11sobelKernelPjS_ii,(.L_x_5 - _Z11sobelKernelPjS_ii)
        .other          _Z11sobelKernelPjS_ii,@"STO_CUDA_ENTRY STV_DEFAULT"
_Z11sobelKernelPjS_ii:
.text._Z11sobelKernelPjS_ii:
[----:B------:R-:W-:Y:S01]  /*0000*/  LDC R1, c[0x0][0x37c] ;  /* 0x0000df00ff017b82 */ /* 0x000fe20000000800 */
[----:B------:R-:W-:Y:S05]  /*0010*/  EXIT ;  /* 0x000000000000794d */ /* 0x000fea0003800000 */
.L_x_0:
[----:B------:R-:W-:-:S00]  /*0020*/  BRA `(.L_x_0) ;  /* 0xfffffffc00fc7947 */ /* 0x000fc0000383ffff */
[----:B------:R-:W-:-:S00]  /*0030*/  NOP ;  /* 0x0000000000007918 */ /* 0x000fc00000000000 */
        /* <DEDUP_REMOVED lines=12> */
.L_x_5:


//--------------------- .text._Z8bwKernelPjS_ii   --------------------------
	.section	.text._Z8bwKernelPjS_ii,"ax",@progbits
	.align	128
        .global         _Z8bwKernelPjS_ii
        .type           _Z8bwKernelPjS_ii,@function
        .size           _Z8bwKernelPjS_ii,(.L_x_6 - _Z8bwKernelPjS_ii)
        .other          _Z8bwKernelPjS_ii,@"STO_CUDA_ENTRY STV_DEFAULT"
_Z8bwKernelPjS_ii:
.text._Z8bwKernelPjS_ii:
[----:B------:R-:W-:Y:S01]  /*0000*/  LDC R1, c[0x0][0x37c] ;  /* 0x0000df00ff017b82 */ /* 0x000fe20000000800 */
[----:B------:R-:W-:Y:S05]  /*0010*/  EXIT ;  /* 0x000000000000794d */ /* 0x000fea0003800000 */
.L_x_1:
        /* <DEDUP_REMOVED lines=14> */
.L_x_6:


//--------------------- .text._Z12mirrorKernelPjS_ii --------------------------
	.section	.text._Z12mirrorKernelPjS_ii,"ax",@progbits
	.align	128
        .global         _Z12mirrorKernelPjS_ii
        .type           _Z12mirrorKernelPjS_ii,@function
        .size           _Z12mirrorKernelPjS_ii,(.L_x_7 - _Z12mirrorKernelPjS_ii)
        .other          _Z12mirrorKernelPjS_ii,@"STO_CUDA_ENTRY STV_DEFAULT"
_Z12mirrorKernelPjS_ii:
.text._Z12mirrorKernelPjS_ii:
[----:B------:R-:W-:Y:S01]  /*0000*/  LDC R1, c[0x0][0x37c] ;  /* 0x0000df00ff017b82 */ /* 0x000fe20000000800 */
[----:B------:R-:W-:Y:S05]  /*0010*/  EXIT ;  /* 0x000000000000794d */ /* 0x000fea0003800000 */
.L_x_2:
        /* <DEDUP_REMOVED lines=14> */
.L_x_7:


//--------------------- .text._Z21linearTransformKernelPjS_iiff --------------------------
	.section	.text._Z21linearTransformKernelPjS_iiff,"ax",@progbits
	.align	128
        .global         _Z21linearTransformKernelPjS_iiff
        .type           _Z21linearTransformKernelPjS_iiff,@function
        .size           _Z21linearTransformKernelPjS_iiff,(.L_x_8 - _Z21linearTransformKernelPjS_iiff)
        .other          _Z21linearTransformKernelPjS_iiff,@"STO_CUDA_ENTRY STV_DEFAULT"
_Z21linearTransformKernelPjS_iiff:
.text._Z21linearTransformKernelPjS_iiff:
[----:B------:R-:W-:Y:S01]  /*0000*/  LDC R1, c[0x0][0x37c] ;  /* 0x0000df00ff017b82 */ /* 0x000fe20000000800 */
[----:B------:R-:W0:Y:S07]  /*0010*/  S2R R5, SR_TID.Y ;  /* 0x0000000000057919 */ /* 0x000e2e0000002200 */
[----:B------:R-:W1:Y:S01]  /*0020*/  LDC R3, c[0x0][0x360] ;  /* 0x0000d800ff037b82 */ /* 0x000e620000000800 */
[----:B------:R-:W2:Y:S01]  /*0030*/  LDCU.64 UR6, c[0x0][0x390] ;  /* 0x00007200ff0677ac */ /* 0x000ea20008000a00 */
[----:B------:R-:W1:Y:S06]  /*0040*/  S2R R0, SR_TID.X ;  /* 0x0000000000007919 */ /* 0x000e6c0000002100 */
[----:B------:R-:W0:Y:S08]  /*0050*/  S2UR UR5, SR_CTAID.Y ;  /* 0x00000000000579c3 */ /* 0x000e300000002600 */
[----:B------:R-:W0:Y:S08]  /*0060*/  LDC R2, c[0x0][0x364] ;  /* 0x0000d900ff027b82 */ /* 0x000e300000000800 */
[----:B------:R-:W1:Y:S01]  /*0070*/  S2UR UR4, SR_CTAID.X ;  /* 0x00000000000479c3 */ /* 0x000e620000002500 */
[----:B0-----:R-:W-:-:S05]  /*0080*/  IMAD R5, R2, UR5, R5 ;  /* 0x0000000502057c24 */ /* 0x001fca000f8e0205 */
[----:B--2---:R-:W-:Y:S01]  /*0090*/  ISETP.GE.AND P0, PT, R5, UR7, PT ;  /* 0x0000000705007c0c */ /* 0x004fe2000bf06270 */
[----:B-1----:R-:W-:-:S05]  /*00a0*/  IMAD R0, R3, UR4, R0 ;  /* 0x0000000403007c24 */ /* 0x002fca000f8e0200 */
[----:B------:R-:W-:-:S13]  /*00b0*/  ISETP.GE.OR P0, PT, R0, UR6, P0 ;  /* 0x0000000600007c0c */ /* 0x000fda0008706670 */
[----:B------:R-:W-:Y:S05]  /*00c0*/  @P0 EXIT ;  /* 0x000000000000094d */ /* 0x000fea0003800000 */
[----:B------:R-:W0:Y:S01]  /*00d0*/  LDC.64 R2, c[0x0][0x380] ;  /* 0x0000e000ff027b82 */ /* 0x000e220000000a00 */
[----:B------:R-:W1:Y:S01]  /*00e0*/  LDCU.64 UR4, c[0x0][0x358] ;  /* 0x00006b00ff0477ac */ /* 0x000e620008000a00 */
[----:B------:R-:W-:-:S06]  /*00f0*/  IMAD R5, R5, UR6, R0 ;  /* 0x0000000605057c24 */ /* 0x000fcc000f8e0200 */
[----:B------:R-:W2:Y:S01]  /*0100*/  LDC.64 R10, c[0x0][0x398] ;  /* 0x0000e600ff0a7b82 */ /* 0x000ea20000000a00 */
[----:B0-----:R-:W-:-:S05]  /*0110*/  IMAD.WIDE R2, R5, 0x4, R2 ;  /* 0x0000000405027825 */ /* 0x001fca00078e0202 */
[----:B-1----:R0:W3:Y:S02]  /*0120*/  LDG.E R0, desc[UR4][R2.64] ;  /* 0x0000000402007981 */ /* 0x0020e4000c1e1900 */
[----:B0-----:R-:W0:Y:S02]  /*0130*/  LDC.64 R2, c[0x0][0x388] ;  /* 0x0000e200ff027b82 */ /* 0x001e240000000a00 */
[----:B0-----:R-:W-:Y:S01]  /*0140*/  IMAD.WIDE R2, R5, 0x4, R2 ;  /* 0x0000000405027825 */ /* 0x001fe200078e0202 */
[--C-:B---3--:R-:W-:Y:S02]  /*0150*/  SHF.R.U32.HI R4, RZ, 0x10, R0.reuse ;  /* 0x00000010ff047819 */ /* 0x108fe40000011600 */
[----:B------:R-:W-:Y:S02]  /*0160*/  SHF.R.U32.HI R6, RZ, 0x8, R0 ;  /* 0x00000008ff067819 */ /* 0x000fe40000011600 */
[----:B------:R-:W-:Y:S02]  /*0170*/  LOP3.LUT R7, R4, 0xff, RZ, 0xc0, !PT ;  /* 0x000000ff04077812 */ /* 0x000fe400078ec0ff */
[----:B------:R-:W0:Y:S01]  /*0180*/  I2F.U8 R4, R0.B3 ;  /* 0x3000000000047306 */ /* 0x000e220000001000 */
[----:B------:R-:W-:-:S02]  /*0190*/  LOP3.LUT R8, R6, 0xff, RZ, 0xc0, !PT ;  /* 0x000000ff06087812 */ /* 0x000fc400078ec0ff */
[----:B------:R-:W-:Y:S02]  /*01a0*/  I2FP.F32.U32 R6, R7 ;  /* 0x0000000700067245 */ /* 0x000fe40000201000 */
[----:B------:R-:W-:Y:S02]  /*01b0*/  I2FP.F32.U32 R8, R8 ;  /* 0x0000000800087245 */ /* 0x000fe40000201000 */
[----:B------:R-:W-:Y:S01]  /*01c0*/  LOP3.LUT R7, R0, 0xff, RZ, 0xc0, !PT ;  /* 0x000000ff00077812 */ /* 0x000fe200078ec0ff */
[-CC-:B--2---:R-:W-:Y:S02]  /*01d0*/  FFMA R6, R6, R10.reuse, R11.reuse ;  /* 0x0000000a06067223 */ /* 0x184fe4000000000b */
[----:B------:R-:W-:-:S04]  /*01e0*/  FFMA R8, R8, R10, R11 ;  /* 0x0000000a08087223 */ /* 0x000fc8000000000b */
[----:B------:R-:W1:Y:S01]  /*01f0*/  F2I.U32.TRUNC.NTZ R6, R6 ;  /* 0x0000000600067305 */ /* 0x000e62000020f000 */
[----:B0-----:R-:W-:-:S07]  /*0200*/  FFMA R4, R4, R10, R11 ;  /* 0x0000000a04047223 */ /* 0x001fce000000000b */
[----:B------:R-:W0:Y:S01]  /*0210*/  F2I.U32.TRUNC.NTZ R8, R8 ;  /* 0x0000000800087305 */ /* 0x000e22000020f000 */
[----:B-1----:R-:W-:-:S07]  /*0220*/  IMAD.U32 R0, R6, 0x10000, RZ ;  /* 0x0001000006007824 */ /* 0x002fce00078e00ff */
[----:B------:R-:W1:Y:S01]  /*0230*/  F2I.U32.TRUNC.NTZ R4, R4 ;  /* 0x0000000400047305 */ /* 0x000e62000020f000 */
[----:B------:R-:W-:Y:S01]  /*0240*/  LOP3.LUT R0, R0, 0xff0000, RZ, 0xc0, !PT ;  /* 0x00ff000000007812 */ /* 0x000fe200078ec0ff */
[----:B0-----:R-:W-:-:S05]  /*0250*/  IMAD.SHL.U32 R9, R8, 0x100, RZ ;  /* 0x0000010008097824 */ /* 0x001fca00078e00ff */
[----:B------:R-:W-:Y:S01]  /*0260*/  LOP3.LUT R9, R9, 0xff00, RZ, 0xc0, !PT ;  /* 0x0000ff0009097812 */ /* 0x000fe200078ec0ff */
[----:B-1----:R-:W-:-:S05]  /*0270*/  IMAD R7, R4, 0x1000000, R7 ;  /* 0x0100000004077824 */ /* 0x002fca00078e0207 */
[----:B------:R-:W-:-:S05]  /*0280*/  IADD3 R7, PT, PT, R9, R7, R0 ;  /* 0x0000000709077210 */ /* 0x000fca0007ffe000 */
[----:B------:R-:W-:Y:S01]  /*0290*/  STG.E desc[UR4][R2.64], R7 ;  /* 0x0000000702007986 */ /* 0x000fe2000c101904 */
[----:B------:R-:W-:Y:S05]  /*02a0*/  EXIT ;  /* 0x000000000000794d */ /* 0x000fea0003800000 */
.L_x_3:
        /* <DEDUP_REMOVED lines=13> */
.L_x_8:


//--------------------- .text._Z13copyImgKernelPjS_ii --------------------------
	.section	.text._Z13copyImgKernelPjS_ii,"ax",@progbits
	.align	128
        .global         _Z13copyImgKernelPjS_ii
        .type           _Z13copyImgKernelPjS_ii,@function
        .size           _Z13copyImgKernelPjS_ii,(.L_x_9 - _Z13copyImgKernelPjS_ii)
        .other          _Z13copyImgKernelPjS_ii,@"STO_CUDA_ENTRY STV_DEFAULT"
_Z13copyImgKernelPjS_ii:
.text._Z13copyImgKernelPjS_ii:
        /* <DEDUP_REMOVED lines=17> */
[----:B0-----:R-:W-:-:S06]  /*0110*/  IMAD.WIDE R2, R7, 0x4, R2 ;  /* 0x0000000407027825 */ /* 0x001fcc00078e0202 */
[----:B-1----:R-:W3:Y:S01]  /*0120*/  LDG.E R3, desc[UR4][R2.64] ;  /* 0x0000000402037981 */ /* 0x002ee2000c1e1900 */
[----:B--2---:R-:W-:-:S05]  /*0130*/  IMAD.WIDE R4, R7, 0x4, R4 ;  /* 0x0000000407047825 */ /* 0x004fca00078e0204 */
[----:B---3--:R-:W-:Y:S01]  /*0140*/  STG.E desc[UR4][R4.64], R3 ;  /* 0x0000000304007986 */ /* 0x008fe2000c101904 */
[----:B------:R-:W-:Y:S05]  /*0150*/  EXIT ;  /* 0x000000000000794d */ /* 0x000fea0003800000 */
.L_x_4:
        /* <DEDUP_REMOVED lines=10> */
.L_x_9:


//--------------------- .nv.shared.reserved.0     --------------------------
	.section	.nv.shared.reserved.0,"aw",@nobits
	.weak		__nv_reservedSMEM_offset_0_alias
	.size		__nv_reservedSMEM_offset_0_alias, 0, 64
	.other		__nv_reservedSMEM_offset_0_alias,@"STO_CUDA_RESERVED_SHARED STV_DEFAULT"
__nv_reservedSMEM_offset_0_alias:
	.zero		0
	.zero		64


//--------------------- .nv.constant0._Z11sobelKernelPjS_ii --------------------------
	.section	.nv.constant0._Z11sobelKernelPjS_ii,"a",@progbits
	.sectionflags	@""
	.align	4
.nv.constant0._Z11sobelKernelPjS_ii:
	.zero		920


//--------------------- .nv.constant0._Z8bwKernelPjS_ii --------------------------
	.section	.nv.constant0._Z8bwKernelPjS_ii,"a",@progbits
	.sectionflags	@""
	.align	4
.nv.constant0._Z8bwKernelPjS_ii:
	.zero		920


//--------------------- .nv.constant0._Z12mirrorKernelPjS_ii --------------------------
	.section	.nv.constant0._Z12mirrorKernelPjS_ii,"a",@progbits
	.sectionflags	@""
	.align	4
.nv.constant0._Z12mirrorKernelPjS_ii:
	.zero		920


//--------------------- .nv.constant0._Z21linearTransformKernelPjS_iiff --------------------------
	.section	.nv.constant0._Z21linearTransformKernelPjS_iiff,"a",@progbits
	.sectionflags	@""
	.align	4
.nv.constant0._Z21linearTransformKernelPjS_iiff:
	.zero		928


//--------------------- .nv.constant0._Z13copyImgKernelPjS_ii --------------------------
	.section	.nv.constant0._Z13copyImgKernelPjS_ii,"a",@progbits
	.sectionflags	@""
	.align	4
.nv.constant0._Z13copyImgKernelPjS_ii:
	.zero		920


//--------------------- SYMBOLS --------------------------

	.type		.nv.reservedSmem.offset0,@object
	.size		.nv.reservedSmem.offset0,0x4
